//
// Generated by NVIDIA NVVM Compiler
//
// Compiler Build ID: CL-36424714
// Cuda compilation tools, release 13.0, V13.0.88
// Based on NVVM 20.0.0
//

.version 9.0
.target sm_100
.address_size 64

	// .globl	_Z13task_allocatev
.extern .func  (.param .b32 func_retval0) vprintf
(
	.param .b64 vprintf_param_0,
	.param .b64 vprintf_param_1
)
;
.global .align 1 .b8 $str[18] = {49, 43, 50, 43, 46, 46, 46, 43, 49, 48, 48, 32, 61, 32, 37, 100, 10};
.global .align 1 .b8 $str$1[10] = {49, 48, 33, 32, 61, 32, 37, 100, 10};

.visible .entry _Z13task_allocatev()
{
	.local .align 8 .b8 	__local_depot0[8];
	.reg .b64 	%SP;
	.reg .b64 	%SPL;
	.reg .pred 	%p<3>;
	.reg .b32 	%r<8>;
	.reg .b64 	%rd<9>;

	mov.u64 	%SPL, __local_depot0;
	cvta.local.u64 	%SP, %SPL;
	add.u64 	%rd2, %SP, 0;
	add.u64 	%rd1, %SPL, 0;
	mov.u32 	%r1, %tid.x;
	setp.eq.s32 	%p1, %r1, 1;
	@%p1 bra 	$L__BB0_3;
	setp.ne.s32 	%p2, %r1, 0;
	@%p2 bra 	$L__BB0_4;
	mov.b32 	%r5, 5050;
	st.local.u32 	[%rd1], %r5;
	mov.u64 	%rd6, $str;
	cvta.global.u64 	%rd7, %rd6;
	{ // callseq 1, 0
	.param .b64 param0;
	st.param.b64 	[param0], %rd7;
	.param .b64 param1;
	st.param.b64 	[param1], %rd2;
	.param .b32 retval0;
	call.uni (retval0), 
	vprintf, 
	(
	param0, 
	param1
	);
	ld.param.b32 	%r6, [retval0];
	} // callseq 1
	bra.uni 	$L__BB0_4;
$L__BB0_3:
	mov.b32 	%r2, 3628800;
	st.local.u32 	[%rd1], %r2;
	mov.u64 	%rd3, $str$1;
	cvta.global.u64 	%rd4, %rd3;
	{ // callseq 0, 0
	.param .b64 param0;
	st.param.b64 	[param0], %rd4;
	.param .b64 param1;
	st.param.b64 	[param1], %rd2;
	.param .b32 retval0;
	call.uni (retval0), 
	vprintf, 
	(
	param0, 
	param1
	);
	ld.param.b32 	%r3, [retval0];
	} // callseq 0
$L__BB0_4:
	ret;

}


// ===== COMPILED SASS (sm_100) =====

	.target	sm_100

	.elftype	@"ET_EXEC"


//--------------------- .note.nv.tkinfo           --------------------------
	.section	.note.nv.tkinfo,"",@"SHT_NOTE"
	.sectionflags	@"SHF_NOTE_NV_TKINFO"
	.tkinfo
        /*0018*/ 	.word	0x00000002
        /*0030*/ 	.string	""
        /*0030*/ 	.string	"ptxas"
        /*0030*/ 	.string	"Cuda compilation tools, release 13.0, V13.0.88"
        /*0030*/ 	.string	"Build cuda_13.0.r13.0/compiler.36424714_0"
        /*0030*/ 	.string	"-arch sm_100 -m 64 "



//--------------------- .note.nv.cuinfo           --------------------------
	.section	.note.nv.cuinfo,"",@"SHT_NOTE"
	.sectionflags	@"SHF_NOTE_NV_CUINFO"
        /*0018*/ 	.short	0x0002
        /*001a*/ 	.short	0x0064
        /*001c*/ 	.short	0x0082
	.zero		2


//--------------------- .nv.info                  --------------------------
	.section	.nv.info,"",@"SHT_CUDA_INFO"
	.align	4


	//----- nvinfo : EIATTR_REGCOUNT
	.align		4
        /*0000*/ 	.byte	0x04, 0x2f
        /*0002*/ 	.short	(.L_3 - .L_2)
	.align		4
.L_2:
        /*0004*/ 	.word	index@(_Z13task_allocatev)
        /*0008*/ 	.word	0x00000018


	//----- nvinfo : EIATTR_FRAME_SIZE
	.align		4
.L_3:
        /*000c*/ 	.byte	0x04, 0x11
        /*000e*/ 	.short	(.L_5 - .L_4)
	.align		4
.L_4:
        /*0010*/ 	.word	index@(_Z13task_allocatev)
        /*0014*/ 	.word	0x00000008


	//----- nvinfo : EIATTR_MIN_STACK_SIZE
	.align		4
.L_5:
        /*0018*/ 	.byte	0x04, 0x12
        /*001a*/ 	.short	(.L_7 - .L_6)
	.align		4
.L_6:
        /*001c*/ 	.word	index@(_Z13task_allocatev)
        /*0020*/ 	.word	0x00000008
.L_7:


//--------------------- .nv.compat                --------------------------
	.section	.nv.compat,"",@"SHT_CUDA_COMPAT_INFO"
	.align	4
        /*0000*/ 	.byte	0x02, 0x09, 0x00, 0x00, 0x02, 0x02, 0x01, 0x00, 0x02, 0x05, 0x05, 0x00, 0x03, 0x07, 0x01, 0x01
        /*0010*/ 	.byte	0x02, 0x03, 0x00, 0x00, 0x02, 0x06, 0x01, 0x00, 0x04, 0x0b, 0x08, 0x00, 0x09, 0x00, 0x00, 0x00
        /*0020*/ 	.byte	0x00, 0x00, 0x00, 0x00


//--------------------- .nv.info._Z13task_allocatev --------------------------
	.section	.nv.info._Z13task_allocatev,"",@"SHT_CUDA_INFO"
	.sectionflags	@""
	.align	4


	//----- nvinfo : EIATTR_CUDA_API_VERSION
	.align		4
        /*0000*/ 	.byte	0x04, 0x37
        /*0002*/ 	.short	(.L_9 - .L_8)
.L_8:
        /*0004*/ 	.word	0x00000082


	//----- nvinfo : EIATTR_SPARSE_MMA_MASK
	.align		4
.L_9:
        /*0008*/ 	.byte	0x03, 0x50
        /*000a*/ 	.short	0x0000


	//----- nvinfo : EIATTR_MAXREG_COUNT
	.align		4
        /*000c*/ 	.byte	0x03, 0x1b
        /*000e*/ 	.short	0x00ff


	//----- nvinfo : EIATTR_EXTERNS
	.align		4
        /*0010*/ 	.byte	0x04, 0x0f
        /*0012*/ 	.short	(.L_11 - .L_10)


	//   ....[0]....
	.align		4
.L_10:
        /*0014*/ 	.word	index@(vprintf)


	//----- nvinfo : EIATTR_MERCURY_ISA_VERSION
	.align		4
.L_11:
        /*0018*/ 	.byte	0x03, 0x5f
        /*001a*/ 	.short	0x0101


	//----- nvinfo : EIATTR_VRC_CTA_INIT_COUNT
	.align		4
        /*001c*/ 	.byte	0x02, 0x4a
	.zero		1
	.zero		1


	//----- nvinfo : EIATTR_SYSCALL_OFFSETS
	.align		4
        /*0020*/ 	.byte	0x04, 0x46
        /*0022*/ 	.short	(.L_13 - .L_12)


	//   ....[0]....
.L_12:
        /*0024*/ 	.word	0x00000130


	//   ....[1]....
        /*0028*/ 	.word	0x000001d0


	//----- nvinfo : EIATTR_EXIT_INSTR_OFFSETS
	.align		4
.L_13:
        /*002c*/ 	.byte	0x04, 0x1c
        /*002e*/ 	.short	(.L_15 - .L_14)


	//   ....[0]....
.L_14:
        /*0030*/ 	.word	0x000000a0


	//   ....[1]....
        /*0034*/ 	.word	0x00000140


	//   ....[2]....
        /*0038*/ 	.word	0x000001e0


	//----- nvinfo : EIATTR_CRS_STACK_SIZE
	.align		4
.L_15:
        /*003c*/ 	.byte	0x04, 0x1e
        /*003e*/ 	.short	(.L_17 - .L_16)
.L_16:
        /*0040*/ 	.word	0x00000000


	//----- nvinfo : EIATTR_SW_WAR
	.align		4
.L_17:
        /*0044*/ 	.byte	0x04, 0x36
        /*0046*/ 	.short	(.L_19 - .L_18)
.L_18:
        /*0048*/ 	.word	0x00000008
.L_19:


//--------------------- .nv.callgraph             --------------------------
	.section	.nv.callgraph,"",@"SHT_CUDA_CALLGRAPH"
	.align	4
	.sectionentsize	8
	.align		4
        /*0000*/ 	.word	0x00000000
	.align		4
        /*0004*/ 	.word	0xffffffff
	.align		4
        /*0008*/ 	.word	index@(_Z13task_allocatev)
	.align		4
        /*000c*/ 	.word	index@(vprintf)
	.align		4
        /*0010*/ 	.word	0x00000000
	.align		4
        /*0014*/ 	.word	0xfffffffe
	.align		4
        /*0018*/ 	.word	0x00000000
	.align		4
        /*001c*/ 	.word	0xfffffffd
	.align		4
        /*0020*/ 	.word	0x00000000
	.align		4
        /*0024*/ 	.word	0xfffffffc


//--------------------- .nv.constant4             --------------------------
	.section	.nv.constant4,"a",@progbits
	.align	8
	.align		8
.nv.constant4:
        /*0000*/ 	.dword	vprintf
	.align		8
        /*0008*/ 	.dword	$str
	.align		8
        /*0010*/ 	.dword	$str$1


//--------------------- .text._Z13task_allocatev  --------------------------
	.section	.text._Z13task_allocatev,"ax",@progbits
	.align	128
        .global         _Z13task_allocatev
        .type           _Z13task_allocatev,@function
        .size           _Z13task_allocatev,(.L_x_4 - _Z13task_allocatev)
        .other          _Z13task_allocatev,@"STO_CUDA_ENTRY STV_DEFAULT"
_Z13task_allocatev:
.text._Z13task_allocatev:
[----:B------:R-:W0:Y:S01]  /*0000*/  LDC R1, c[0x0][0x37c] ;  /* 0x0000df00ff017b82 */ /* 0x000e220000000800 */
[----:B------:R-:W1:Y:S01]  /*0010*/  S2R R0, SR_TID.X ;  /* 0x0000000000007919 */ /* 0x000e620000002100 */
[----:B------:R-:W2:Y:S01]  /*0020*/  LDCU UR4, c[0x0][0x2f8] ;  /* 0x00005f00ff0477ac */ /* 0x000ea20008000800 */
[----:B0-----:R-:W-:Y:S01]  /*0030*/  VIADD R1, R1, 0xfffffff8 ;  /* 0xfffffff801017836 */ /* 0x001fe20000000000 */
[----:B------:R-:W0:Y:S04]  /*0040*/  LDCU UR5, c[0x0][0x2fc] ;  /* 0x00005f80ff0577ac */ /* 0x000e280008000800 */
[----:B--2---:R-:W-:-:S05]  /*0050*/  IADD3 R6, P1, PT, R1, UR4, RZ ;  /* 0x0000000401067c10 */ /* 0x004fca000ff3e0ff */
[----:B0-----:R-:W-:Y:S01]  /*0060*/  IMAD.X R7, RZ, RZ, UR5, P1 ;  /* 0x00000005ff077e24 */ /* 0x001fe200088e06ff */
[----:B-1----:R-:W-:-:S13]  /*0070*/  ISETP.NE.AND P0, PT, R0, 0x1, PT ;  /* 0x000000010000780c */ /* 0x002fda0003f05270 */
[----:B------:R-:W-:Y:S05]  /*0080*/  @!P0 BRA `(.L_x_0) ;  /* 0x0000000000308947 */ /* 0x000fea0003800000 */
[----:B------:R-:W-:-:S13]  /*0090*/  ISETP.NE.AND P0, PT, R0, RZ, PT ;  /* 0x000000ff0000720c */ /* 0x000fda0003f05270 */
[----:B------:R-:W-:Y:S05]  /*00a0*/  @P0 EXIT ;  /* 0x000000000000094d */ /* 0x000fea0003800000 */
[----:B------:R-:W-:Y:S01]  /*00b0*/  IMAD.MOV.U32 R8, RZ, RZ, 0x13ba ;  /* 0x000013baff087424 */ /* 0x000fe200078e00ff */
[----:B------:R-:W-:Y:S01]  /*00c0*/  MOV R0, 0x0 ;  /* 0x0000000000007802 */ /* 0x000fe20000000f00 */
[----:B------:R-:W0:Y:S03]  /*00d0*/  LDCU.64 UR4, c[0x4][0x8] ;  /* 0x01000100ff0477ac */ /* 0x000e260008000a00 */
[----:B------:R1:W-:Y:S01]  /*00e0*/  STL [R1], R8 ;  /* 0x0000000801007387 */ /* 0x0003e20000100800 */
[----:B------:R1:W2:Y:S01]  /*00f0*/  LDC.64 R2, c[0x4][R0] ;  /* 0x0100000000027b82 */ /* 0x0002a20000000a00 */
[----:B0-----:R-:W-:Y:S01]  /*0100*/  IMAD.U32 R4, RZ, RZ, UR4 ;  /* 0x00000004ff047e24 */ /* 0x001fe2000f8e00ff */
[----:B-1----:R-:W-:-:S07]  /*0110*/  MOV R5, UR5 ;  /* 0x0000000500057c02 */ /* 0x002fce0008000f00 */
[----:B------:R-:W-:-:S07]  /*0120*/  LEPC R20, `(.L_x_1) ;  /* 0x000000001014794e */ /* 0x000fce0000000000 */
[----:B--2---:R-:W-:Y:S05]  /*0130*/  CALL.ABS.NOINC R2 ;  /* 0x0000000002007343 */ /* 0x004fea0003c00000 */
.L_x_1:
[----:B------:R-:W-:Y:S05]  /*0140*/  EXIT ;  /* 0x000000000000794d */ /* 0x000fea0003800000 */
.L_x_0:
[----:B------:R-:W-:Y:S01]  /*0150*/  MOV R2, 0x0 ;  /* 0x0000000000027802 */ /* 0x000fe20000000f00 */
[----:B------:R-:W-:Y:S01]  /*0160*/  IMAD.MOV.U32 R0, RZ, RZ, 0x375f00 ;  /* 0x00375f00ff007424 */ /* 0x000fe200078e00ff */
[----:B------:R-:W0:Y:S04]  /*0170*/  LDCU.64 UR4, c[0x4][0x10] ;  /* 0x01000200ff0477ac */ /* 0x000e280008000a00 */
[----:B------:R1:W-:Y:S01]  /*0180*/  STL [R1], R0 ;  /* 0x0000000001007387 */ /* 0x0003e20000100800 */
[----:B------:R-:W2:Y:S01]  /*0190*/  LDC.64 R2, c[0x4][R2] ;  /* 0x0100000002027b82 */ /* 0x000ea20000000a00 */
[----:B0-----:R-:W-:Y:S01]  /*01a0*/  IMAD.U32 R4, RZ, RZ, UR4 ;  /* 0x00000004ff047e24 */ /* 0x001fe2000f8e00ff */
[----:B-1----:R-:W-:-:S07]  /*01b0*/  MOV R5, UR5 ;  /* 0x0000000500057c02 */ /* 0x002fce0008000f00 */
[----:B------:R-:W-:-:S07]  /*01c0*/  LEPC R20, `(.L_x_2) ;  /* 0x000000001014794e */ /* 0x000fce0000000000 */
[----:B--2---:R-:W-:Y:S05]  /*01d0*/  CALL.ABS.NOINC R2 ;  /* 0x0000000002007343 */ /* 0x004fea0003c00000 */
.L_x_2:
[----:B------:R-:W-:Y:S05]  /*01e0*/  EXIT ;  /* 0x000000000000794d */ /* 0x000fea0003800000 */
.L_x_3:
[----:B------:R-:W-:-:S00]  /*01f0*/  BRA `(.L_x_3) ;  /* 0xfffffffc00fc7947 */ /* 0x000fc0000383ffff */
[----:B------:R-:W-:-:S00]  /*0200*/  NOP ;  /* 0x0000000000007918 */ /* 0x000fc00000000000 */
[----:B------:R-:W-:-:S00]  /*0210*/  NOP ;  /* 0x0000000000007918 */ /* 0x000fc00000000000 */
[----:B------:R-:W-:-:S00]  /*0220*/  NOP ;  /* 0x0000000000007918 */ /* 0x000fc00000000000 */
[----:B------:R-:W-:-:S00]  /*0230*/  NOP ;  /* 0x0000000000007918 */ /* 0x000fc00000000000 */
[----:B------:R-:W-:-:S00]  /*0240*/  NOP ;  /* 0x0000000000007918 */ /* 0x000fc00000000000 */
[----:B------:R-:W-:-:S00]  /*0250*/  NOP ;  /* 0x0000000000007918 */ /* 0x000fc00000000000 */
[----:B------:R-:W-:-:S00]  /*0260*/  NOP ;  /* 0x0000000000007918 */ /* 0x000fc00000000000 */
[----:B------:R-:W-:-:S00]  /*0270*/  NOP ;  /* 0x0000000000007918 */ /* 0x000fc00000000000 */
.L_x_4:


//--------------------- .nv.global.init           --------------------------
	.section	.nv.global.init,"aw",@progbits
.nv.global.init:
	.type		$str$1,@object
	.size		$str$1,($str - $str$1)
$str$1:
        /*0000*/ 	.byte	0x31, 0x30, 0x21, 0x20, 0x3d, 0x20, 0x25, 0x64, 0x0a, 0x00
	.type		$str,@object
	.size		$str,(.L_0 - $str)
$str:
        /*000a*/ 	.byte	0x31, 0x2b, 0x32, 0x2b, 0x2e, 0x2e, 0x2e, 0x2b, 0x31, 0x30, 0x30, 0x20, 0x3d, 0x20, 0x25, 0x64
        /*001a*/ 	.byte	0x0a, 0x00
.L_0:


//--------------------- .nv.shared.reserved.0     --------------------------
	.section	.nv.shared.reserved.0,"aw",@nobits
	.weak		__nv_reservedSMEM_offset_0_alias
	.size		__nv_reservedSMEM_offset_0_alias, 0, 64
	.other		__nv_reservedSMEM_offset_0_alias,@"STO_CUDA_RESERVED_SHARED STV_DEFAULT"
__nv_reservedSMEM_offset_0_alias:
	.zero		0
	.zero		64


//--------------------- .nv.constant0._Z13task_allocatev --------------------------
	.section	.nv.constant0._Z13task_allocatev,"a",@progbits
	.sectionflags	@""
	.align	4
.nv.constant0._Z13task_allocatev:
	.zero		896


//--------------------- SYMBOLS --------------------------

	.type		.nv.reservedSmem.offset0,@object
	.size		.nv.reservedSmem.offset0,0x4
	.type		vprintf,@function
